	.headerflags	@"EF_CUDA_TEXMODE_UNIFIED EF_CUDA_64BIT_ADDRESS EF_CUDA_SM80 EF_CUDA_VIRTUAL_SM(EF_CUDA_SM80)"
	.elftype	@"ET_EXEC"


//--------------------- .nv.info                  --------------------------
	.section	.nv.info,"",@"SHT_CUDA_INFO"
	.align	4


	//----- nvinfo : EIATTR_REGCOUNT
	.align		4
        /*0000*/ 	.byte	0x04, 0x2f
        /*0002*/ 	.short	(.L_1 - .L_0)
	.align		4
.L_0:
        /*0004*/ 	.word	index@(candidate1)
        /*0008*/ 	.word	0x00000080


	//----- nvinfo : EIATTR_MAX_STACK_SIZE
	.align		4
.L_1:
        /*000c*/ 	.byte	0x04, 0x23
        /*000e*/ 	.short	(.L_3 - .L_2)
	.align		4
.L_2:
        /*0010*/ 	.word	index@(candidate1)
        /*0014*/ 	.word	0x00000000


	//----- nvinfo : EIATTR_MIN_STACK_SIZE
	.align		4
.L_3:
        /*0018*/ 	.byte	0x04, 0x12
        /*001a*/ 	.short	(.L_5 - .L_4)
	.align		4
.L_4:
        /*001c*/ 	.word	index@(candidate1)
        /*0020*/ 	.word	0x00000000


	//----- nvinfo : EIATTR_FRAME_SIZE
	.align		4
.L_5:
        /*0024*/ 	.byte	0x04, 0x11
        /*0026*/ 	.short	(.L_7 - .L_6)
	.align		4
.L_6:
        /*0028*/ 	.word	index@(candidate1)
        /*002c*/ 	.word	0x00000000
.L_7:


//--------------------- .nv.info.candidate1       --------------------------
	.section	.nv.info.candidate1,"",@"SHT_CUDA_INFO"
	.align	4


	//----- nvinfo : EIATTR_CUDA_API_VERSION
	.align		4
        /*0000*/ 	.byte	0x04, 0x37
        /*0002*/ 	.short	(.L_9 - .L_8)
.L_8:
        /*0004*/ 	.word	0x00000075


	//----- nvinfo : EIATTR_SW2861232_WAR
	.align		4
.L_9:
        /*0008*/ 	.byte	0x01, 0x35
	.zero		2


	//----- nvinfo : EIATTR_PARAM_CBANK
	.align		4
        /*000c*/ 	.byte	0x04, 0x0a
        /*000e*/ 	.short	(.L_11 - .L_10)
	.align		4
.L_10:
        /*0010*/ 	.word	index@(.nv.constant0.candidate1)
        /*0014*/ 	.short	0x0160
        /*0016*/ 	.short	0x0018


	//----- nvinfo : EIATTR_CBANK_PARAM_SIZE
	.align		4
.L_11:
        /*0018*/ 	.byte	0x03, 0x19
        /*001a*/ 	.short	0x0018


	//----- nvinfo : EIATTR_KPARAM_INFO
	.align		4
        /*001c*/ 	.byte	0x04, 0x17
        /*001e*/ 	.short	(.L_13 - .L_12)
.L_12:
        /*0020*/ 	.word	0x00000000
        /*0024*/ 	.short	0x0002
        /*0026*/ 	.short	0x0010
        /*0028*/ 	.byte	0x00, 0xf0, 0x21, 0x00


	//----- nvinfo : EIATTR_KPARAM_INFO
	.align		4
.L_13:
        /*002c*/ 	.byte	0x04, 0x17
        /*002e*/ 	.short	(.L_15 - .L_14)
.L_14:
        /*0030*/ 	.word	0x00000000
        /*0034*/ 	.short	0x0001
        /*0036*/ 	.short	0x0008
        /*0038*/ 	.byte	0x00, 0xf0, 0x21, 0x00


	//----- nvinfo : EIATTR_KPARAM_INFO
	.align		4
.L_15:
        /*003c*/ 	.byte	0x04, 0x17
        /*003e*/ 	.short	(.L_17 - .L_16)
.L_16:
        /*0040*/ 	.word	0x00000000
        /*0044*/ 	.short	0x0000
        /*0046*/ 	.short	0x0000
        /*0048*/ 	.byte	0x00, 0xf0, 0x21, 0x00


	//----- nvinfo : EIATTR_MAXREG_COUNT
	.align		4
.L_17:
        /*004c*/ 	.byte	0x03, 0x1b
        /*004e*/ 	.short	0x00ff


	//----- nvinfo : EIATTR_EXIT_INSTR_OFFSETS
	.align		4
        /*0050*/ 	.byte	0x04, 0x1c
        /*0052*/ 	.short	(.L_19 - .L_18)


	//   ....[0]....
.L_18:
        /*0054*/ 	.word	0x000020a0


	//----- nvinfo : EIATTR_MAX_THREADS
	.align		4
.L_19:
        /*0058*/ 	.byte	0x04, 0x05
        /*005a*/ 	.short	(.L_21 - .L_20)
.L_20:
        /*005c*/ 	.word	0x000000e0
        /*0060*/ 	.word	0x00000001
        /*0064*/ 	.word	0x00000001
.L_21:


//--------------------- .nv.rel.action            --------------------------
	.section	.nv.rel.action,"",@"SHT_CUDA_RELOCINFO"
	.align	8
	.sectionentsize	8
        /*0000*/ 	.byte	0x4b, 0x00, 0x00, 0x00, 0x00, 0x00, 0x00, 0x00, 0x00, 0x02, 0x02, 0x08, 0x10, 0x0a, 0x2f, 0x22
        /* <DEDUP_REMOVED lines=13> */


//--------------------- .nv.constant0.candidate1  --------------------------
	.section	.nv.constant0.candidate1,"a",@progbits
	.align	4
.nv.constant0.candidate1:
	.zero		376


//--------------------- .text.candidate1          --------------------------
	.section	.text.candidate1,"ax",@progbits
	.sectionflags	@"SHF_BARRIERS=1"
	.sectioninfo	@"SHI_REGISTERS=128"
	.align	128
        .global         candidate1
        .type           candidate1,@function
        .size           candidate1,(.L_x_3 - candidate1)
        .other          candidate1,@"STO_CUDA_ENTRY STV_DEFAULT"
candidate1:
.text.candidate1:
[----:B------:R-:W-:-:S02]  /*0000*/  MOV R1, c[0x0][0x28] ;  /* 0x00000a0000017a02 */ /* 0x000fc40000000f00 */
[----:B------:R-:W0:Y:S01]  /*0010*/  S2R R3, SR_TID.X ;  /* 0x0000000000037919 */ /* 0x000e220000002100 */
[----:B------:R-:W-:Y:S01]  /*0020*/  HFMA2.MMA R2, -RZ, RZ, 0, 0 ;  /* 0x00000000ff027435 */ /* 0x000fe200000001ff */
[----:B------:R-:W-:Y:S01]  /*0030*/  MOV R14, RZ ;  /* 0x000000ff000e7202 */ /* 0x000fe20000000f00 */
[----:B------:R-:W-:Y:S01]  /*0040*/  CS2R R72, SRZ ;  /* 0x0000000000487805 */ /* 0x000fe2000001ff00 */
[----:B------:R-:W1:Y:S01]  /*0050*/  S2R R17, SR_CTAID.X ;  /* 0x0000000000117919 */ /* 0x000e620000002500 */
[----:B------:R-:W-:Y:S01]  /*0060*/  MOV R97, RZ ;  /* 0x000000ff00617202 */ /* 0x000fe20000000f00 */
[----:B------:R-:W-:Y:S01]  /*0070*/  CS2R R74, SRZ ;  /* 0x00000000004a7805 */ /* 0x000fe2000001ff00 */
        /* <DEDUP_REMOVED lines=9> */
[----:B------:R-:W-:Y:S01]  /*0110*/  MOV R94, RZ ;  /* 0x000000ff005e7202 */ /* 0x000fe20000000f00 */
[----:B------:R-:W-:Y:S01]  /*0120*/  ULDC.64 UR4, c[0x0][0x118] ;  /* 0x0000460000047ab9 */ /* 0x000fe20000000a00 */
[C---:B0-----:R-:W-:Y:S01]  /*0130*/  IMAD.HI R0, R3.reuse, 0x5397829d, RZ ;  /* 0x5397829d03007827 */ /* 0x041fe200078e02ff */
[----:B------:R-:W-:-:S02]  /*0140*/  IADD3 R7, R3, 0x700, RZ ;  /* 0x0000070003077810 */ /* 0x000fc40007ffe0ff */
[C---:B------:R-:W-:Y:S01]  /*0150*/  IADD3 R4, R3.reuse, 0xe0, RZ ;  /* 0x000000e003047810 */ /* 0x040fe20007ffe0ff */
[C---:B------:R-:W-:Y:S01]  /*0160*/  IMAD.HI R2, R3.reuse, -0x6db6db6d, R2 ;  /* 0x9249249303027827 */ /* 0x040fe200078e0202 */
[----:B------:R-:W-:Y:S02]  /*0170*/  SHF.R.U32.HI R5, RZ, 0x1f, R0 ;  /* 0x0000001fff057819 */ /* 0x000fe40000011600 */
[----:B------:R-:W-:Y:S01]  /*0180*/  IADD3 R9, R3, 0xd20, RZ ;  /* 0x00000d2003097810 */ /* 0x000fe20007ffe0ff */
[----:B------:R-:W-:Y:S01]  /*0190*/  IMAD.HI R8, R7, 0x5397829d, RZ ;  /* 0x5397829d07087827 */ /* 0x000fe200078e02ff */
[----:B------:R-:W-:Y:S02]  /*01a0*/  LEA.HI.SX32 R6, R0, R5, 0x1a ;  /* 0x0000000500067211 */ /* 0x000fe400078fd2ff */
[----:B------:R-:W-:Y:S01]  /*01b0*/  IADD3 R0, R3, 0x1340, RZ ;  /* 0x0000134003007810 */ /* 0x000fe20007ffe0ff */
[----:B------:R-:W-:Y:S01]  /*01c0*/  IMAD.HI R4, R4, 0x5397829d, RZ ;  /* 0x5397829d04047827 */ /* 0x000fe200078e02ff */
[----:B------:R-:W-:-:S03]  /*01d0*/  SHF.R.U32.HI R5, RZ, 0x1f, R2 ;  /* 0x0000001fff057819 */ /* 0x000fc60000011602 */
[----:B------:R-:W-:Y:S01]  /*01e0*/  IMAD.HI R10, R9, 0x5397829d, RZ ;  /* 0x5397829d090a7827 */ /* 0x000fe200078e02ff */
[----:B------:R-:W-:Y:S02]  /*01f0*/  SHF.R.U32.HI R9, RZ, 0x1f, R8 ;  /* 0x0000001fff097819 */ /* 0x000fe40000011608 */
[----:B------:R-:W-:Y:S01]  /*0200*/  SHF.R.U32.HI R7, RZ, 0x1f, R4 ;  /* 0x0000001fff077819 */ /* 0x000fe20000011604 */
[----:B------:R-:W-:Y:S01]  /*0210*/  IMAD.HI R11, R0, 0x5397829d, RZ ;  /* 0x5397829d000b7827 */ /* 0x000fe200078e02ff */
[CC--:B------:R-:W-:Y:S02]  /*0220*/  LEA.HI.SX32 R18, R2.reuse, R5.reuse, 0x1c ;  /* 0x0000000502127211 */ /* 0x0c0fe400078fe2ff */
[----:B------:R-:W-:Y:S02]  /*0230*/  LEA.HI.SX32 R0, R2, R5, 0x1d ;  /* 0x0000000502007211 */ /* 0x000fe400078feaff */
[----:B------:R-:W-:Y:S02]  /*0240*/  LEA.HI.SX32 R30, R8, R9, 0x1a ;  /* 0x00000009081e7211 */ /* 0x000fe400078fd2ff */
[----:B------:R-:W-:Y:S01]  /*0250*/  LEA.HI.SX32 R2, R4, R7, 0x1a ;  /* 0x0000000704027211 */ /* 0x000fe200078fd2ff */
[----:B------:R-:W-:Y:S01]  /*0260*/  IMAD R95, R0, -0xe, R3 ;  /* 0xfffffff2005f7824 */ /* 0x000fe200078e0203 */
[----:B------:R-:W-:-:S02]  /*0270*/  SHF.R.U32.HI R8, RZ, 0x1f, R11 ;  /* 0x0000001fff087819 */ /* 0x000fc4000001160b */
[C---:B------:R-:W-:Y:S02]  /*0280*/  IADD3 R5, R3.reuse, 0x7e0, RZ ;  /* 0x000007e003057810 */ /* 0x040fe40007ffe0ff */
[----:B------:R-:W-:Y:S02]  /*0290*/  SHF.R.U32.HI R7, RZ, 0x1f, R10 ;  /* 0x0000001fff077819 */ /* 0x000fe4000001160a */
[----:B------:R-:W-:Y:S02]  /*02a0*/  IADD3 R4, R3, 0x1c0, RZ ;  /* 0x000001c003047810 */ /* 0x000fe40007ffe0ff */
[----:B------:R-:W-:Y:S01]  /*02b0*/  LEA.HI.SX32 R54, R11, R8, 0x1a ;  /* 0x000000080b367211 */ /* 0x000fe200078fd2ff */
[----:B------:R-:W-:Y:S01]  /*02c0*/  IMAD.HI R8, R5, 0x5397829d, RZ ;  /* 0x5397829d05087827 */ /* 0x000fe200078e02ff */
[C---:B------:R-:W-:Y:S02]  /*02d0*/  IADD3 R9, R3.reuse, 0xe00, RZ ;  /* 0x00000e0003097810 */ /* 0x040fe40007ffe0ff */
[----:B------:R-:W-:Y:S01]  /*02e0*/  LEA.HI.SX32 R42, R10, R7, 0x1a ;  /* 0x000000070a2a7211 */ /* 0x000fe200078fd2ff */
[----:B------:R-:W-:Y:S01]  /*02f0*/  IMAD.HI R4, R4, 0x5397829d, RZ ;  /* 0x5397829d04047827 */ /* 0x000fe200078e02ff */
[----:B------:R-:W-:-:S02]  /*0300*/  IADD3 R11, R3, 0x1420, RZ ;  /* 0x00001420030b7810 */ /* 0x000fc40007ffe0ff */
[----:B------:R-:W-:Y:S01]  /*0310*/  IADD3 R7, R3, 0x2a0, RZ ;  /* 0x000002a003077810 */ /* 0x000fe20007ffe0ff */
[----:B------:R-:W-:Y:S01]  /*0320*/  IMAD.HI R10, R9, 0x5397829d, RZ ;  /* 0x5397829d090a7827 */ /* 0x000fe200078e02ff */
[----:B------:R-:W-:Y:S02]  /*0330*/  SHF.R.U32.HI R9, RZ, 0x1f, R8 ;  /* 0x0000001fff097819 */ /* 0x000fe40000011608 */
[----:B------:R-:W-:Y:S01]  /*0340*/  SHF.R.U32.HI R5, RZ, 0x1f, R4 ;  /* 0x0000001fff057819 */ /* 0x000fe20000011604 */
[----:B------:R-:W-:Y:S01]  /*0350*/  IMAD.HI R11, R11, 0x5397829d, RZ ;  /* 0x5397829d0b0b7827 */ /* 0x000fe200078e02ff */
[----:B------:R-:W-:Y:S02]  /*0360*/  LEA.HI.SX32 R32, R8, R9, 0x1a ;  /* 0x0000000908207211 */ /* 0x000fe400078fd2ff */
[----:B------:R-:W-:Y:S01]  /*0370*/  LEA.HI.SX32 R20, R4, R5, 0x1a ;  /* 0x0000000504147211 */ /* 0x000fe200078fd2ff */
[----:B------:R-:W-:Y:S01]  /*0380*/  IMAD.HI R7, R7, 0x5397829d, RZ ;  /* 0x5397829d07077827 */ /* 0x000fe200078e02ff */
[----:B------:R-:W-:-:S02]  /*0390*/  SHF.R.U32.HI R8, RZ, 0x1f, R11 ;  /* 0x0000001fff087819 */ /* 0x000fc4000001160b */
[----:B------:R-:W-:Y:S02]  /*03a0*/  IADD3 R5, R3, 0x8c0, RZ ;  /* 0x000008c003057810 */ /* 0x000fe40007ffe0ff */
[----:B------:R-:W-:Y:S02]  /*03b0*/  SHF.R.U32.HI R4, RZ, 0x1f, R7 ;  /* 0x0000001fff047819 */ /* 0x000fe40000011607 */
[----:B------:R-:W-:Y:S01]  /*03c0*/  LEA.HI.SX32 R56, R11, R8, 0x1a ;  /* 0x000000080b387211 */ /* 0x000fe200078fd2ff */
[----:B------:R-:W-:Y:S01]  /*03d0*/  IMAD.HI R5, R5, 0x5397829d, RZ ;  /* 0x5397829d05057827 */ /* 0x000fe200078e02ff */
[----:B------:R-:W-:Y:S02]  /*03e0*/  SHF.R.U32.HI R9, RZ, 0x1f, R10 ;  /* 0x0000001fff097819 */ /* 0x000fe4000001160a */
[----:B------:R-:W-:Y:S02]  /*03f0*/  LEA.HI.SX32 R22, R7, R4, 0x1a ;  /* 0x0000000407167211 */ /* 0x000fe400078fd2ff */
[----:B------:R-:W-:-:S02]  /*0400*/  IADD3 R8, R3, 0xee0, RZ ;  /* 0x00000ee003087810 */ /* 0x000fc40007ffe0ff */
[C---:B------:R-:W-:Y:S02]  /*0410*/  IADD3 R7, R3.reuse, 0x9a0, RZ ;  /* 0x000009a003077810 */ /* 0x040fe40007ffe0ff */
[C---:B------:R-:W-:Y:S02]  /*0420*/  IADD3 R4, R3.reuse, 0x380, RZ ;  /* 0x0000038003047810 */ /* 0x040fe40007ffe0ff */
[----:B------:R-:W-:Y:S01]  /*0430*/  LEA.HI.SX32 R44, R10, R9, 0x1a ;  /* 0x000000090a2c7211 */ /* 0x000fe200078fd2ff */
[----:B------:R-:W-:Y:S01]  /*0440*/  IMAD.HI R9, R8, 0x5397829d, RZ ;  /* 0x5397829d08097827 */ /* 0x000fe200078e02ff */
[----:B------:R-:W-:Y:S02]  /*0450*/  SHF.R.U32.HI R8, RZ, 0x1f, R5 ;  /* 0x0000001fff087819 */ /* 0x000fe40000011605 */
[----:B------:R-:W-:Y:S01]  /*0460*/  IADD3 R10, R3, 0x1500, RZ ;  /* 0x00001500030a7810 */ /* 0x000fe20007ffe0ff */
[----:B------:R-:W-:Y:S01]  /*0470*/  IMAD.HI R7, R7, 0x5397829d, RZ ;  /* 0x5397829d07077827 */ /* 0x000fe200078e02ff */
[----:B------:R-:W-:-:S02]  /*0480*/  LEA.HI.SX32 R34, R5, R8, 0x1a ;  /* 0x0000000805227211 */ /* 0x000fc400078fd2ff */
[----:B------:R-:W-:Y:S01]  /*0490*/  IADD3 R15, R18, 0x2, RZ ;  /* 0x00000002120f7810 */ /* 0x000fe20007ffe0ff */
[----:B------:R-:W-:Y:S01]  /*04a0*/  IMAD.HI R4, R4, 0x5397829d, RZ ;  /* 0x5397829d04047827 */ /* 0x000fe200078e02ff */
[----:B------:R-:W-:-:S03]  /*04b0*/  SHF.R.U32.HI R8, RZ, 0x1f, R7 ;  /* 0x0000001fff087819 */ /* 0x000fc60000011607 */
[----:B------:R-:W-:Y:S01]  /*04c0*/  IMAD.HI R11, R10, 0x5397829d, RZ ;  /* 0x5397829d0a0b7827 */ /* 0x000fe200078e02ff */
[----:B------:R-:W-:Y:S02]  /*04d0*/  SHF.R.U32.HI R5, RZ, 0x1f, R4 ;  /* 0x0000001fff057819 */ /* 0x000fe40000011604 */
[----:B------:R-:W-:Y:S01]  /*04e0*/  LEA.HI.SX32 R36, R7, R8, 0x1a ;  /* 0x0000000807247211 */ /* 0x000fe200078fd2ff */
[----:B------:R-:W-:Y:S01]  /*04f0*/  IMAD.HI R14, R15, -0x6db6db6d, R14 ;  /* 0x924924930f0e7827 */ /* 0x000fe200078e020e */
[----:B------:R-:W-:Y:S02]  /*0500*/  SHF.R.U32.HI R10, RZ, 0x1f, R9 ;  /* 0x0000001fff0a7819 */ /* 0x000fe40000011609 */
[----:B------:R-:W-:Y:S02]  /*0510*/  LEA.HI.SX32 R24, R4, R5, 0x1a ;  /* 0x0000000504187211 */ /* 0x000fe400078fd2ff */
[C---:B------:R-:W-:Y:S02]  /*0520*/  IADD3 R7, R3.reuse, 0xfc0, RZ ;  /* 0x00000fc003077810 */ /* 0x040fe40007ffe0ff */
[----:B------:R-:W-:-:S02]  /*0530*/  IADD3 R5, R3, 0xa80, RZ ;  /* 0x00000a8003057810 */ /* 0x000fc40007ffe0ff */
[----:B------:R-:W-:Y:S02]  /*0540*/  IADD3 R4, R3, 0x460, RZ ;  /* 0x0000046003047810 */ /* 0x000fe40007ffe0ff */
[----:B------:R-:W-:Y:S01]  /*0550*/  LEA.HI.SX32 R46, R9, R10, 0x1a ;  /* 0x0000000a092e7211 */ /* 0x000fe200078fd2ff */
[----:B------:R-:W-:Y:S01]  /*0560*/  IMAD.HI R9, R7, 0x5397829d, RZ ;  /* 0x5397829d07097827 */ /* 0x000fe200078e02ff */
[----:B------:R-:W-:Y:S02]  /*0570*/  SHF.R.U32.HI R12, RZ, 0x1f, R11 ;  /* 0x0000001fff0c7819 */ /* 0x000fe4000001160b */
[----:B------:R-:W-:Y:S01]  /*0580*/  IADD3 R8, R3, 0x10a0, RZ ;  /* 0x000010a003087810 */ /* 0x000fe20007ffe0ff */
[----:B------:R-:W-:Y:S01]  /*0590*/  IMAD.HI R7, R5, 0x5397829d, RZ ;  /* 0x5397829d05077827 */ /* 0x000fe200078e02ff */
[----:B------:R-:W-:Y:S02]  /*05a0*/  IADD3 R10, R3, 0x15e0, RZ ;  /* 0x000015e0030a7810 */ /* 0x000fe40007ffe0ff */
[----:B------:R-:W-:Y:S01]  /*05b0*/  LEA.HI.SX32 R58, R11, R12, 0x1a ;  /* 0x0000000c0b3a7211 */ /* 0x000fe200078fd2ff */
[----:B------:R-:W-:Y:S01]  /*05c0*/  IMAD.HI R4, R4, 0x5397829d, RZ ;  /* 0x5397829d04047827 */ /* 0x000fe200078e02ff */
[----:B------:R-:W-:-:S03]  /*05d0*/  SHF.R.U32.HI R23, RZ, 0x1f, R14 ;  /* 0x0000001fff177819 */ /* 0x000fc6000001160e */
[----:B------:R-:W-:Y:S01]  /*05e0*/  IMAD.HI R11, R8, 0x5397829d, RZ ;  /* 0x5397829d080b7827 */ /* 0x000fe200078e02ff */
[----:B------:R-:W-:Y:S02]  /*05f0*/  SHF.R.U32.HI R8, RZ, 0x1f, R7 ;  /* 0x0000001fff087819 */ /* 0x000fe40000011607 */
[----:B------:R-:W-:Y:S01]  /*0600*/  SHF.R.U32.HI R5, RZ, 0x1f, R4 ;  /* 0x0000001fff057819 */ /* 0x000fe20000011604 */
[----:B------:R-:W-:Y:S01]  /*0610*/  IMAD.HI R12, R10, 0x5397829d, RZ ;  /* 0x5397829d0a0c7827 */ /* 0x000fe200078e02ff */
[----:B------:R-:W-:Y:S02]  /*0620*/  LEA.HI.SX32 R38, R7, R8, 0x1a ;  /* 0x0000000807267211 */ /* 0x000fe400078fd2ff */
[----:B------:R-:W-:Y:S02]  /*0630*/  SHF.R.U32.HI R10, RZ, 0x1f, R9 ;  /* 0x0000001fff0a7819 */ /* 0x000fe40000011609 */
[----:B------:R-:W-:Y:S02]  /*0640*/  LEA.HI.SX32 R26, R4, R5, 0x1a ;  /* 0x00000005041a7211 */ /* 0x000fe400078fd2ff */
[----:B------:R-:W-:-:S02]  /*0650*/  SHF.R.U32.HI R8, RZ, 0x1f, R11 ;  /* 0x0000001fff087819 */ /* 0x000fc4000001160b */
[C---:B------:R-:W-:Y:S02]  /*0660*/  IADD3 R7, R3.reuse, 0x16c0, RZ ;  /* 0x000016c003077810 */ /* 0x040fe40007ffe0ff */
[----:B------:R-:W-:Y:S02]  /*0670*/  SHF.R.U32.HI R13, RZ, 0x1f, R12 ;  /* 0x0000001fff0d7819 */ /* 0x000fe4000001160c */
[----:B------:R-:W-:Y:S02]  /*0680*/  IADD3 R5, R3, 0xb60, RZ ;  /* 0x00000b6003057810 */ /* 0x000fe40007ffe0ff */
[----:B------:R-:W-:Y:S01]  /*0690*/  LEA.HI.SX32 R48, R9, R10, 0x1a ;  /* 0x0000000a09307211 */ /* 0x000fe200078fd2ff */
[----:B------:R-:W-:Y:S01]  /*06a0*/  IMAD.HI R10, R7, 0x5397829d, RZ ;  /* 0x5397829d070a7827 */ /* 0x000fe200078e02ff */
[----:B------:R-:W-:Y:S02]  /*06b0*/  IADD3 R4, R3, 0x540, RZ ;  /* 0x0000054003047810 */ /* 0x000fe40007ffe0ff */
[----:B------:R-:W-:Y:S01]  /*06c0*/  LEA.HI.SX32 R50, R11, R8, 0x1a ;  /* 0x000000080b327211 */ /* 0x000fe200078fd2ff */
[----:B------:R-:W-:Y:S01]  /*06d0*/  IMAD.HI R7, R5, 0x5397829d, RZ ;  /* 0x5397829d05077827 */ /* 0x000fe200078e02ff */
[----:B------:R-:W-:-:S02]  /*06e0*/  LEA.HI.SX32 R60, R12, R13, 0x1a ;  /* 0x0000000d0c3c7211 */ /* 0x000fc400078fd2ff */
[C---:B------:R-:W-:Y:S01]  /*06f0*/  IADD3 R8, R3.reuse, 0x1180, RZ ;  /* 0x0000118003087810 */ /* 0x040fe20007ffe0ff */
[----:B------:R-:W-:Y:S01]  /*0700*/  IMAD.HI R4, R4, 0x5397829d, RZ ;  /* 0x5397829d04047827 */ /* 0x000fe200078e02ff */
[----:B------:R-:W-:Y:S02]  /*0710*/  IADD3 R12, R3, 0x17a0, RZ ;  /* 0x000017a0030c7810 */ /* 0x000fe40007ffe0ff */
[----:B------:R-:W-:Y:S01]  /*0720*/  SHF.R.U32.HI R11, RZ, 0x1f, R10 ;  /* 0x0000001fff0b7819 */ /* 0x000fe2000001160a */
[----:B------:R-:W-:Y:S01]  /*0730*/  IMAD.HI R9, R8, 0x5397829d, RZ ;  /* 0x5397829d08097827 */ /* 0x000fe200078e02ff */
[----:B------:R-:W-:Y:S02]  /*0740*/  SHF.R.U32.HI R8, RZ, 0x1f, R7 ;  /* 0x0000001fff087819 */ /* 0x000fe40000011607 */
[----:B------:R-:W-:Y:S01]  /*0750*/  SHF.R.U32.HI R5, RZ, 0x1f, R4 ;  /* 0x0000001fff057819 */ /* 0x000fe20000011604 */
[----:B------:R-:W-:Y:S01]  /*0760*/  IMAD.HI R12, R12, 0x5397829d, RZ ;  /* 0x5397829d0c0c7827 */ /* 0x000fe200078e02ff */
[----:B------:R-:W-:-:S02]  /*0770*/  LEA.HI.SX32 R40, R7, R8, 0x1a ;  /* 0x0000000807287211 */ /* 0x000fc400078fd2ff */
[----:B------:R-:W-:Y:S01]  /*0780*/  LEA.HI.SX32 R28, R4, R5, 0x1a ;  /* 0x00000005041c7211 */ /* 0x000fe200078fd2ff */
[--C-:B------:R-:W-:Y:S01]  /*0790*/  IMAD R8, R18, -0x1c, R3.reuse ;  /* 0xffffffe412087824 */ /* 0x100fe200078e0203 */
[----:B------:R-:W-:Y:S01]  /*07a0*/  SHF.R.U32.HI R7, RZ, 0x1f, R12 ;  /* 0x0000001fff077819 */ /* 0x000fe2000001160c */
[C---:B------:R-:W-:Y:S01]  /*07b0*/  IMAD R5, R6.reuse, -0xc4, R3 ;  /* 0xffffff3c06057824 */ /* 0x040fe200078e0203 */
[----:B------:R-:W-:Y:S01]  /*07c0*/  SHF.R.U32.HI R4, RZ, 0x1f, R9 ;  /* 0x0000001fff047819 */ /* 0x000fe20000011609 */
[----:B------:R-:W-:Y:S01]  /*07d0*/  IMAD R6, R6, 0xc40, R8 ;  /* 0x00000c4006067824 */ /* 0x000fe200078e0208 */
[----:B------:R-:W-:Y:S01]  /*07e0*/  LEA.HI.SX32 R64, R12, R7, 0x1a ;  /* 0x000000070c407211 */ /* 0x000fe200078fd2ff */
[----:B------:R-:W-:Y:S01]  /*07f0*/  HFMA2.MMA R12, -RZ, RZ, 0, 0 ;  /* 0x00000000ff0c7435 */ /* 0x000fe200000001ff */
[----:B-1----:R-:W-:Y:S02]  /*0800*/  SHF.R.S32.HI R7, RZ, 0x1, R17 ;  /* 0x00000001ff077819 */ /* 0x002fe40000011411 */
[----:B------:R-:W-:-:S02]  /*0810*/  LEA.HI.SX32 R52, R9, R4, 0x1a ;  /* 0x0000000409347211 */ /* 0x000fc400078fd2ff */
[----:B------:R-:W-:Y:S01]  /*0820*/  MOV R4, RZ ;  /* 0x000000ff00047202 */ /* 0x000fe20000000f00 */
[C---:B------:R-:W-:Y:S01]  /*0830*/  IMAD R21, R7.reuse, 0x188, R8 ;  /* 0x0000018807157824 */ /* 0x040fe200078e0208 */
[----:B------:R-:W-:Y:S01]  /*0840*/  IADD3 R9, R18, 0x4, RZ ;  /* 0x0000000412097810 */ /* 0x000fe20007ffe0ff */
[----:B------:R-:W-:Y:S01]  /*0850*/  IMAD R19, R7, 0x188, R6 ;  /* 0x0000018807137824 */ /* 0x000fe200078e0206 */
[----:B------:R-:W-:Y:S01]  /*0860*/  MOV R8, RZ ;  /* 0x000000ff00087202 */ /* 0x000fe20000000f00 */
[----:B------:R-:W-:Y:S01]  /*0870*/  IMAD.HI R16, R5, -0x6db6db6d, R4 ;  /* 0x9249249305107827 */ /* 0x000fe200078e0204 */
[----:B------:R-:W-:Y:S01]  /*0880*/  LEA.HI.SX32 R62, R10, R11, 0x1a ;  /* 0x0000000b0a3e7211 */ /* 0x000fe200078fd2ff */
[----:B------:R-:W-:Y:S01]  /*0890*/  HFMA2.MMA R10, -RZ, RZ, 0, 0 ;  /* 0x00000000ff0a7435 */ /* 0x000fe200000001ff */
[----:B------:R-:W-:Y:S01]  /*08a0*/  IADD3 R11, R18, 0x1, RZ ;  /* 0x00000001120b7810 */ /* 0x000fe20007ffe0ff */
[----:B------:R-:W-:Y:S01]  /*08b0*/  HFMA2.MMA R6, -RZ, RZ, 0, 0 ;  /* 0x00000000ff067435 */ /* 0x000fe200000001ff */
[----:B------:R-:W-:Y:S01]  /*08c0*/  IMAD.HI R25, R9, -0x6db6db6d, R8 ;  /* 0x9249249309197827 */ /* 0x000fe200078e0208 */
[----:B------:R-:W-:-:S02]  /*08d0*/  LOP3.LUT R8, R17, 0x1, RZ, 0xc0, !PT ;  /* 0x0000000111087812 */ /* 0x000fc400078ec0ff */
[----:B------:R-:W-:Y:S02]  /*08e0*/  IADD3 R13, R18, 0x3, RZ ;  /* 0x00000003120d7810 */ /* 0x000fe40007ffe0ff */
[----:B------:R-:W-:Y:S01]  /*08f0*/  SHF.R.U32.HI R17, RZ, 0x1f, R16 ;  /* 0x0000001fff117819 */ /* 0x000fe20000011610 */
[----:B------:R-:W-:Y:S01]  /*0900*/  IMAD R21, R8, 0x1c, R21 ;  /* 0x0000001c08157824 */ /* 0x000fe200078e0215 */
[C---:B------:R-:W-:Y:S01]  /*0910*/  IADD3 R5, R18.reuse, 0x5, RZ ;  /* 0x0000000512057810 */ /* 0x040fe20007ffe0ff */
[----:B------:R-:W-:Y:S01]  /*0920*/  IMAD.HI R10, R11, -0x6db6db6d, R10 ;  /* 0x924924930b0a7827 */ /* 0x000fe200078e020a */
[----:B------:R-:W-:Y:S02]  /*0930*/  IADD3 R7, R18, 0x6, RZ ;  /* 0x0000000612077810 */ /* 0x000fe40007ffe0ff */
[----:B------:R-:W-:Y:S01]  /*0940*/  LEA.HI.SX32 R17, R16, R17, 0x1c ;  /* 0x0000001110117211 */ /* 0x000fe200078fe2ff */
[----:B------:R-:W-:Y:S01]  /*0950*/  IMAD.HI R12, R13, -0x6db6db6d, R12 ;  /* 0x924924930d0c7827 */ /* 0x000fe200078e020c */
[----:B------:R-:W-:-:S03]  /*0960*/  LEA.HI.SX32 R23, R14, R23, 0x1e ;  /* 0x000000170e177211 */ /* 0x000fc600078ff2ff */
[----:B------:R-:W-:Y:S01]  /*0970*/  IMAD R8, R8, 0x1c, R19 ;  /* 0x0000001c08087824 */ /* 0x000fe200078e0213 */
[----:B------:R-:W-:Y:S01]  /*0980*/  SHF.R.U32.HI R19, RZ, 0x1f, R10 ;  /* 0x0000001fff137819 */ /* 0x000fe2000001160a */
[----:B------:R-:W-:-:S03]  /*0990*/  IMAD.HI R18, R5, -0x6db6db6d, R4 ;  /* 0x9249249305127827 */ /* 0x000fc600078e0204 */
[----:B------:R-:W-:Y:S01]  /*09a0*/  LEA.HI.SX32 R19, R10, R19, 0x1e ;  /* 0x000000130a137211 */ /* 0x000fe200078ff2ff */
[----:B------:R-:W-:Y:S01]  /*09b0*/  IMAD.HI R29, R7, -0x6db6db6d, R6 ;  /* 0x92492493071d7827 */ /* 0x000fe200078e0206 */
[----:B------:R-:W-:-:S03]  /*09c0*/  SHF.R.U32.HI R6, RZ, 0x1f, R25 ;  /* 0x0000001fff067819 */ /* 0x000fc60000011619 */
[--C-:B------:R-:W-:Y:S01]  /*09d0*/  IMAD R4, R2, 0xc40, R21.reuse ;  /* 0x00000c4002047824 */ /* 0x100fe200078e0215 */
[----:B------:R-:W-:Y:S01]  /*09e0*/  LEA.HI.SX32 R25, R25, R6, 0x1e ;  /* 0x0000000619197211 */ /* 0x000fe200078ff2ff */
[--C-:B------:R-:W-:Y:S02]  /*09f0*/  IMAD R27, R26, 0xc40, R21.reuse ;  /* 0x00000c401a1b7824 */ /* 0x100fe400078e0215 */
[----:B------:R-:W-:Y:S01]  /*0a00*/  IMAD R2, R17, 0x38, R8 ;  /* 0x0000003811027824 */ /* 0x000fe200078e0208 */
[----:B------:R-:W-:Y:S01]  /*0a10*/  SHF.R.U32.HI R17, RZ, 0x1f, R12 ;  /* 0x0000001fff117819 */ /* 0x000fe2000001160c */
[----:B------:R-:W-:Y:S01]  /*0a20*/  IMAD R30, R30, 0xc40, R21 ;  /* 0x00000c401e1e7824 */ /* 0x000fe200078e0215 */
[----:B------:R-:W-:Y:S01]  /*0a30*/  SHF.R.U32.HI R8, RZ, 0x1f, R29 ;  /* 0x0000001fff087819 */ /* 0x000fe2000001161d */
[--C-:B------:R-:W-:Y:S01]  /*0a40*/  IMAD R42, R42, 0xc40, R21.reuse ;  /* 0x00000c402a2a7824 */ /* 0x100fe200078e0215 */
[----:B------:R-:W-:Y:S01]  /*0a50*/  LEA.HI.SX32 R17, R12, R17, 0x1e ;  /* 0x000000110c117211 */ /* 0x000fe200078ff2ff */
[--C-:B------:R-:W-:Y:S01]  /*0a60*/  IMAD R54, R54, 0xc40, R21.reuse ;  /* 0x00000c4036367824 */ /* 0x100fe200078e0215 */
[----:B------:R-:W-:Y:S01]  /*0a70*/  LEA.HI.SX32 R29, R29, R8, 0x1e ;  /* 0x000000081d1d7211 */ /* 0x000fe200078ff2ff */
[----:B------:R-:W-:-:S02]  /*0a80*/  IMAD R20, R20, 0xc40, R21 ;  /* 0x00000c4014147824 */ /* 0x000fc400078e0215 */
[--C-:B------:R-:W-:Y:S02]  /*0a90*/  IMAD R32, R32, 0xc40, R21.reuse ;  /* 0x00000c4020207824 */ /* 0x100fe400078e0215 */
[--C-:B------:R-:W-:Y:S02]  /*0aa0*/  IMAD R44, R44, 0xc40, R21.reuse ;  /* 0x00000c402c2c7824 */ /* 0x100fe400078e0215 */
[--C-:B------:R-:W-:Y:S02]  /*0ab0*/  IMAD R56, R56, 0xc40, R21.reuse ;  /* 0x00000c4038387824 */ /* 0x100fe400078e0215 */
[--C-:B------:R-:W-:Y:S02]  /*0ac0*/  IMAD R22, R22, 0xc40, R21.reuse ;  /* 0x00000c4016167824 */ /* 0x100fe400078e0215 */
[--C-:B------:R-:W-:Y:S02]  /*0ad0*/  IMAD R34, R34, 0xc40, R21.reuse ;  /* 0x00000c4022227824 */ /* 0x100fe400078e0215 */
[----:B------:R-:W-:-:S02]  /*0ae0*/  IMAD R46, R46, 0xc40, R21 ;  /* 0x00000c402e2e7824 */ /* 0x000fc400078e0215 */
[--C-:B------:R-:W-:Y:S02]  /*0af0*/  IMAD R58, R58, 0xc40, R21.reuse ;  /* 0x00000c403a3a7824 */ /* 0x100fe400078e0215 */
[--C-:B------:R-:W-:Y:S02]  /*0b00*/  IMAD R16, R24, 0xc40, R21.reuse ;  /* 0x00000c4018107824 */ /* 0x100fe400078e0215 */
[--C-:B------:R-:W-:Y:S02]  /*0b10*/  IMAD R36, R36, 0xc40, R21.reuse ;  /* 0x00000c4024247824 */ /* 0x100fe400078e0215 */
[--C-:B------:R-:W-:Y:S02]  /*0b20*/  IMAD R48, R48, 0xc40, R21.reuse ;  /* 0x00000c4030307824 */ /* 0x100fe400078e0215 */
[--C-:B------:R-:W-:Y:S02]  /*0b30*/  IMAD R60, R60, 0xc40, R21.reuse ;  /* 0x00000c403c3c7824 */ /* 0x100fe400078e0215 */
[----:B------:R-:W-:-:S02]  /*0b40*/  IMAD R31, R38, 0xc40, R21 ;  /* 0x00000c40261f7824 */ /* 0x000fc400078e0215 */
[--C-:B------:R-:W-:Y:S01]  /*0b50*/  IMAD R33, R50, 0xc40, R21.reuse ;  /* 0x00000c4032217824 */ /* 0x100fe200078e0215 */
[----:B------:R-:W-:Y:S01]  /*0b60*/  CS2R R38, SRZ ;  /* 0x0000000000267805 */ /* 0x000fe2000001ff00 */
[--C-:B------:R-:W-:Y:S01]  /*0b70*/  IMAD R35, R62, 0xc40, R21.reuse ;  /* 0x00000c403e237824 */ /* 0x100fe200078e0215 */
[----:B------:R-:W-:Y:S01]  /*0b80*/  CS2R R50, SRZ ;  /* 0x0000000000327805 */ /* 0x000fe2000001ff00 */
[--C-:B------:R-:W-:Y:S02]  /*0b90*/  IMAD R28, R28, 0xc40, R21.reuse ;  /* 0x00000c401c1c7824 */ /* 0x100fe400078e0215 */
[--C-:B------:R-:W-:Y:S02]  /*0ba0*/  IMAD R40, R40, 0xc40, R21.reuse ;  /* 0x00000c4028287824 */ /* 0x100fe400078e0215 */
[--C-:B------:R-:W-:Y:S02]  /*0bb0*/  IMAD R26, R52, 0xc40, R21.reuse ;  /* 0x00000c40341a7824 */ /* 0x100fe400078e0215 */
[----:B------:R-:W-:Y:S01]  /*0bc0*/  IMAD R64, R64, 0xc40, R21 ;  /* 0x00000c4040407824 */ /* 0x000fe200078e0215 */
[----:B------:R-:W-:Y:S01]  /*0bd0*/  SHF.R.U32.HI R21, RZ, 0x1f, R18 ;  /* 0x0000001fff157819 */ /* 0x000fe20000011612 */
[----:B------:R-:W-:Y:S01]  /*0be0*/  IMAD R19, R19, -0x7, R11 ;  /* 0xfffffff913137824 */ /* 0x000fe200078e020b */
[----:B------:R-:W-:Y:S01]  /*0bf0*/  CS2R R52, SRZ ;  /* 0x0000000000347805 */ /* 0x000fe2000001ff00 */
[----:B------:R-:W-:Y:S01]  /*0c00*/  IMAD R23, R23, -0x7, R15 ;  /* 0xfffffff917177824 */ /* 0x000fe200078e020f */
[----:B------:R-:W-:Y:S01]  /*0c10*/  LEA.HI.SX32 R21, R18, R21, 0x1e ;  /* 0x0000001512157211 */ /* 0x000fe200078ff2ff */
[----:B------:R-:W-:-:S02]  /*0c20*/  IMAD R17, R17, -0x7, R13 ;  /* 0xfffffff911117824 */ /* 0x000fc400078e020d */
[----:B------:R-:W-:Y:S02]  /*0c30*/  IMAD R25, R25, -0x7, R9 ;  /* 0xfffffff919197824 */ /* 0x000fe400078e0209 */
[----:B------:R-:W-:Y:S02]  /*0c40*/  IMAD R24, R21, -0x7, R5 ;  /* 0xfffffff915187824 */ /* 0x000fe400078e0205 */
[----:B------:R-:W-:Y:S02]  /*0c50*/  IMAD R29, R29, -0x7, R7 ;  /* 0xfffffff91d1d7824 */ /* 0x000fe400078e0207 */
[C---:B------:R-:W-:Y:S02]  /*0c60*/  IMAD R4, R19.reuse, 0x38, R4 ;  /* 0x0000003813047824 */ /* 0x040fe400078e0204 */
[C---:B------:R-:W-:Y:S02]  /*0c70*/  IMAD R5, R19.reuse, 0x38, R30 ;  /* 0x0000003813057824 */ /* 0x040fe400078e021e */
[----:B------:R-:W-:-:S02]  /*0c80*/  IMAD R6, R19, 0x38, R42 ;  /* 0x0000003813067824 */ /* 0x000fc400078e022a */
[----:B------:R-:W-:Y:S01]  /*0c90*/  IMAD R7, R19, 0x38, R54 ;  /* 0x0000003813077824 */ /* 0x000fe200078e0236 */
[----:B------:R-:W-:Y:S01]  /*0ca0*/  CS2R R42, SRZ ;  /* 0x00000000002a7805 */ /* 0x000fe2000001ff00 */
[C---:B------:R-:W-:Y:S01]  /*0cb0*/  IMAD R8, R23.reuse, 0x38, R20 ;  /* 0x0000003817087824 */ /* 0x040fe200078e0214 */
[----:B------:R-:W-:Y:S01]  /*0cc0*/  CS2R R54, SRZ ;  /* 0x0000000000367805 */ /* 0x000fe2000001ff00 */
[C---:B------:R-:W-:Y:S02]  /*0cd0*/  IMAD R9, R23.reuse, 0x38, R32 ;  /* 0x0000003817097824 */ /* 0x040fe400078e0220 */
[C---:B------:R-:W-:Y:S02]  /*0ce0*/  IMAD R10, R23.reuse, 0x38, R44 ;  /* 0x00000038170a7824 */ /* 0x040fe400078e022c */
[----:B------:R-:W-:Y:S01]  /*0cf0*/  IMAD R11, R23, 0x38, R56 ;  /* 0x00000038170b7824 */ /* 0x000fe200078e0238 */
[----:B------:R-:W-:Y:S01]  /*0d00*/  CS2R R44, SRZ ;  /* 0x00000000002c7805 */ /* 0x000fe2000001ff00 */
[C---:B------:R-:W-:Y:S01]  /*0d10*/  IMAD R12, R17.reuse, 0x38, R22 ;  /* 0x00000038110c7824 */ /* 0x040fe200078e0216 */
[----:B------:R-:W-:Y:S01]  /*0d20*/  CS2R R56, SRZ ;  /* 0x0000000000387805 */ /* 0x000fe2000001ff00 */
[----:B------:R-:W-:-:S02]  /*0d30*/  IMAD R13, R17, 0x38, R34 ;  /* 0x00000038110d7824 */ /* 0x000fc400078e0222 */
[C---:B------:R-:W-:Y:S02]  /*0d40*/  IMAD R14, R17.reuse, 0x38, R46 ;  /* 0x00000038110e7824 */ /* 0x040fe400078e022e */
[----:B------:R-:W-:Y:S01]  /*0d50*/  IMAD R15, R17, 0x38, R58 ;  /* 0x00000038110f7824 */ /* 0x000fe200078e023a */
[----:B------:R-:W-:Y:S01]  /*0d60*/  CS2R R46, SRZ ;  /* 0x00000000002e7805 */ /* 0x000fe2000001ff00 */
[C---:B------:R-:W-:Y:S01]  /*0d70*/  IMAD R16, R25.reuse, 0x38, R16 ;  /* 0x0000003819107824 */ /* 0x040fe200078e0210 */
[----:B------:R-:W-:Y:S01]  /*0d80*/  CS2R R58, SRZ ;  /* 0x00000000003a7805 */ /* 0x000fe2000001ff00 */
[C---:B------:R-:W-:Y:S02]  /*0d90*/  IMAD R17, R25.reuse, 0x38, R36 ;  /* 0x0000003819117824 */ /* 0x040fe400078e0224 */
[C---:B------:R-:W-:Y:S01]  /*0da0*/  IMAD R18, R25.reuse, 0x38, R48 ;  /* 0x0000003819127824 */ /* 0x040fe200078e0230 */
[----:B------:R-:W-:Y:S01]  /*0db0*/  CS2R R36, SRZ ;  /* 0x0000000000247805 */ /* 0x000fe2000001ff00 */
[----:B------:R-:W-:Y:S01]  /*0dc0*/  IMAD R19, R25, 0x38, R60 ;  /* 0x0000003819137824 */ /* 0x000fe200078e023c */
[----:B------:R-:W-:Y:S01]  /*0dd0*/  CS2R R48, SRZ ;  /* 0x0000000000307805 */ /* 0x000fe2000001ff00 */
[C---:B------:R-:W-:Y:S01]  /*0de0*/  IMAD R20, R24.reuse, 0x38, R27 ;  /* 0x0000003818147824 */ /* 0x040fe200078e021b */
[----:B------:R-:W-:Y:S01]  /*0df0*/  CS2R R60, SRZ ;  /* 0x00000000003c7805 */ /* 0x000fe2000001ff00 */
[----:B------:R-:W-:-:S02]  /*0e00*/  IMAD R21, R24, 0x38, R31 ;  /* 0x0000003818157824 */ /* 0x000fc400078e021f */
[C---:B------:R-:W-:Y:S01]  /*0e10*/  IMAD R22, R24.reuse, 0x38, R33 ;  /* 0x0000003818167824 */ /* 0x040fe200078e0221 */
[----:B------:R-:W-:Y:S01]  /*0e20*/  CS2R R30, SRZ ;  /* 0x00000000001e7805 */ /* 0x000fe2000001ff00 */
        /* <DEDUP_REMOVED lines=8> */
[----:B------:R-:W-:-:S02]  /*0eb0*/  HFMA2.MMA R29, -RZ, RZ, 0, 0 ;  /* 0x00000000ff1d7435 */ /* 0x000fc400000001ff */
.L_x_1:
[----:B------:R-:W-:Y:S02]  /*0ec0*/  SHF.R.U32.HI R28, RZ, 0x5, R3 ;  /* 0x00000005ff1c7819 */ /* 0x000fe40000011603 */
[----:B------:R-:W-:Y:S01]  /*0ed0*/  LOP3.LUT R63, R3, 0x1f, RZ, 0xc0, !PT ;  /* 0x0000001f033f7812 */ /* 0x000fe200078ec0ff */
[----:B------:R-:W-:Y:S01]  /*0ee0*/  IMAD R67, R97, 0x18800, R12 ;  /* 0x0001880061437824 */ /* 0x000fe200078e020c */
[----:B------:R-:W-:Y:S06]  /*0ef0*/  BAR.SYNC 0x0 ;  /* 0x0000000000007b1d */ /* 0x000fec0000000000 */
[----:B------:R-:W-:-:S02]  /*0f00*/  PRMT R62, R28, 0x2104, R63 ;  /* 0x000021041c3e7816 */ /* 0x000fc4000000003f */
[----:B------:R-:W-:Y:S02]  /*0f10*/  MOV R28, 0x4 ;  /* 0x00000004001c7802 */ /* 0x000fe40000000f00 */
[----:B------:R-:W-:-:S05]  /*0f20*/  LEA R69, R97, R62, 0x5 ;  /* 0x0000003e61457211 */ /* 0x000fca00078e28ff */
[----:B------:R-:W-:-:S05]  /*0f30*/  IMAD.WIDE R68, R69, R28, c[0x0][0x168] ;  /* 0x00005a0045447625 */ /* 0x000fca00078e021c */
[----:B------:R0:W2:Y:S04]  /*0f40*/  LDG.E.CONSTANT R70, [R68.64+0x5400] ;  /* 0x0054000444467981 */ /* 0x0000a8000c1e9900 */
[----:B------:R0:W3:Y:S04]  /*0f50*/  LDG.E.CONSTANT R100, [R68.64] ;  /* 0x0000000444647981 */ /* 0x0000e8000c1e9900 */
[----:B------:R0:W4:Y:S04]  /*0f60*/  LDG.E.CONSTANT R98, [R68.64+0x1c00] ;  /* 0x001c000444627981 */ /* 0x000128000c1e9900 */
[----:B------:R0:W5:Y:S01]  /*0f70*/  LDG.E.CONSTANT R102, [R68.64+0x3800] ;  /* 0x0038000444667981 */ /* 0x000162000c1e9900 */
[----:B------:R-:W-:-:S02]  /*0f80*/  IMAD R63, R97, 0x18800, R2 ;  /* 0x00018800613f7824 */ /* 0x000fc400078e0202 */
[C---:B------:R-:W-:Y:S02]  /*0f90*/  IMAD R65, R97.reuse, 0x18800, R16 ;  /* 0x0001880061417824 */ /* 0x040fe400078e0210 */
[C---:B------:R-:W-:Y:S02]  /*0fa0*/  IMAD R71, R97.reuse, 0x18800, R20 ;  /* 0x0001880061477824 */ /* 0x040fe400078e0214 */
[C---:B------:R-:W-:Y:S02]  /*0fb0*/  IMAD R125, R97.reuse, 0x18800, R24 ;  /* 0x00018800617d7824 */ /* 0x040fe400078e0218 */
[----:B------:R-:W-:Y:S01]  /*0fc0*/  IMAD R117, R97, 0x18800, R21 ;  /* 0x0001880061757824 */ /* 0x000fe200078e0215 */
[----:B------:R-:W-:Y:S01]  /*0fd0*/  ISETP.GT.AND P0, PT, R3, 0x1f, PT ;  /* 0x0000001f0300780c */ /* 0x000fe20003f04270 */
[-C--:B------:R-:W-:Y:S01]  /*0fe0*/  IMAD.WIDE R62, R63, R28.reuse, c[0x0][0x160] ;  /* 0x000058003f3e7625 */ /* 0x080fe200078e021c */
[----:B------:R0:W5:Y:S03]  /*0ff0*/  LDG.E.CONSTANT R96, [R68.64+0x7000] ;  /* 0x0070000444607981 */ /* 0x000166000c1e9900 */
[-C--:B------:R-:W-:Y:S01]  /*1000*/  IMAD.WIDE R66, R67, R28.reuse, c[0x0][0x160] ;  /* 0x0000580043427625 */ /* 0x080fe200078e021c */
[----:B------:R1:W5:Y:S03]  /*1010*/  LDG.E.CONSTANT R115, [R62.64] ;  /* 0x000000043e737981 */ /* 0x000366000c1e9900 */
[-C--:B------:R-:W-:Y:S01]  /*1020*/  IMAD.WIDE R64, R65, R28.reuse, c[0x0][0x160] ;  /* 0x0000580041407625 */ /* 0x080fe200078e021c */
[----:B------:R1:W5:Y:S04]  /*1030*/  LDG.E.CONSTANT R113, [R62.64+0x18800] ;  /* 0x018800043e717981 */ /* 0x000368000c1e9900 */
[----:B------:R1:W5:Y:S01]  /*1040*/  LDG.E.CONSTANT R111, [R62.64+0x31000] ;  /* 0x031000043e6f7981 */ /* 0x000362000c1e9900 */
[----:B------:R-:W-:-:S03]  /*1050*/  IMAD.WIDE R124, R125, R28, c[0x0][0x160] ;  /* 0x000058007d7c7625 */ /* 0x000fc600078e021c */
[----:B------:R1:W5:Y:S01]  /*1060*/  LDG.E.CONSTANT R109, [R62.64+0x49800] ;  /* 0x049800043e6d7981 */ /* 0x000362000c1e9900 */
[C---:B------:R-:W-:Y:S02]  /*1070*/  IMAD R123, R97.reuse, 0x18800, R5 ;  /* 0x00018800617b7824 */ /* 0x040fe400078e0205 */
[C---:B------:R-:W-:Y:S01]  /*1080*/  IMAD R121, R97.reuse, 0x18800, R9 ;  /* 0x0001880061797824 */ /* 0x040fe200078e0209 */
[----:B------:R0:W5:Y:S01]  /*1090*/  LDG.E.CONSTANT R103, [R66.64] ;  /* 0x0000000442677981 */ /* 0x000162000c1e9900 */
[----:B------:R-:W-:-:S03]  /*10a0*/  IMAD R119, R97, 0x18800, R13 ;  /* 0x0001880061777824 */ /* 0x000fc600078e020d */
[----:B------:R0:W5:Y:S01]  /*10b0*/  LDG.E.CONSTANT R101, [R64.64] ;  /* 0x0000000440657981 */ /* 0x000162000c1e9900 */
[----:B-1----:R-:W-:-:S03]  /*10c0*/  IMAD.WIDE R62, R71, R28, c[0x0][0x160] ;  /* 0x00005800473e7625 */ /* 0x002fc600078e021c */
[----:B------:R1:W5:Y:S01]  /*10d0*/  LDG.E.CONSTANT R124, [R124.64] ;  /* 0x000000047c7c7981 */ /* 0x000362000c1e9900 */
[C---:B------:R-:W-:Y:S02]  /*10e0*/  IMAD R71, R97.reuse, 0x18800, R17 ;  /* 0x0001880061477824 */ /* 0x040fe400078e0211 */
[----:B0-----:R-:W-:Y:S01]  /*10f0*/  IMAD R67, R97, 0x18800, R25 ;  /* 0x0001880061437824 */ /* 0x001fe200078e0219 */
[----:B------:R0:W5:Y:S01]  /*1100*/  LDG.E.CONSTANT R99, [R62.64] ;  /* 0x000000043e637981 */ /* 0x000162000c1e9900 */
[----:B------:R-:W-:-:S04]  /*1110*/  IMAD.WIDE R64, R71, R28, c[0x0][0x160] ;  /* 0x0000580047407625 */ /* 0x000fc800078e021c */
[----:B------:R-:W-:Y:S01]  /*1120*/  IMAD R71, R97, 0x18800, R6 ;  /* 0x0001880061477824 */ /* 0x000fe200078e0206 */
[----:B------:R1:W5:Y:S01]  /*1130*/  LDG.E.CONSTANT R116, [R64.64] ;  /* 0x0000000440747981 */ /* 0x000362000c1e9900 */
[----:B------:R-:W-:-:S04]  /*1140*/  IMAD.WIDE R122, R123, R28, c[0x0][0x160] ;  /* 0x000058007b7a7625 */ /* 0x000fc800078e021c */
[-C--:B0-----:R-:W-:Y:S02]  /*1150*/  IMAD.WIDE R62, R117, R28.reuse, c[0x0][0x160] ;  /* 0x00005800753e7625 */ /* 0x081fe400078e021c */
[----:B------:R0:W5:Y:S02]  /*1160*/  LDG.E.CONSTANT R122, [R122.64] ;  /* 0x000000047a7a7981 */ /* 0x000164000c1e9900 */
[-C--:B------:R-:W-:Y:S02]  /*1170*/  IMAD.WIDE R120, R121, R28.reuse, c[0x0][0x160] ;  /* 0x0000580079787625 */ /* 0x080fe400078e021c */
[----:B------:R0:W5:Y:S02]  /*1180*/  LDG.E.CONSTANT R114, [R62.64] ;  /* 0x000000043e727981 */ /* 0x000164000c1e9900 */
[-C--:B------:R-:W-:Y:S02]  /*1190*/  IMAD.WIDE R118, R119, R28.reuse, c[0x0][0x160] ;  /* 0x0000580077767625 */ /* 0x080fe400078e021c */
[----:B------:R0:W5:Y:S02]  /*11a0*/  LDG.E.CONSTANT R120, [R120.64] ;  /* 0x0000000478787981 */ /* 0x000164000c1e9900 */
[----:B------:R-:W-:-:S02]  /*11b0*/  IMAD.WIDE R66, R67, R28, c[0x0][0x160] ;  /* 0x0000580043427625 */ /* 0x000fc400078e021c */
[----:B------:R0:W5:Y:S02]  /*11c0*/  LDG.E.CONSTANT R118, [R118.64] ;  /* 0x0000000476767981 */ /* 0x000164000c1e9900 */
[C---:B-1----:R-:W-:Y:S02]  /*11d0*/  IMAD R125, R97.reuse, 0x18800, R10 ;  /* 0x00018800617d7824 */ /* 0x042fe400078e020a */
[----:B------:R-:W-:Y:S01]  /*11e0*/  IMAD R107, R97, 0x18800, R4 ;  /* 0x00018800616b7824 */ /* 0x000fe200078e0204 */
[----:B------:R1:W5:Y:S01]  /*11f0*/  LDG.E.CONSTANT R112, [R66.64] ;  /* 0x0000000442707981 */ /* 0x000362000c1e9900 */
[----:B------:R-:W-:-:S03]  /*1200*/  IMAD.WIDE R64, R71, R28, c[0x0][0x160] ;  /* 0x0000580047407625 */ /* 0x000fc600078e021c */
[----:B0-----:R0:W5:Y:S01]  /*1210*/  LDG.E.CONSTANT R123, [R68.64+0x8c00] ;  /* 0x008c0004447b7981 */ /* 0x001162000c1e9900 */
[----:B------:R-:W-:-:S03]  /*1220*/  IMAD.WIDE R62, R125, R28, c[0x0][0x160] ;  /* 0x000058007d3e7625 */ /* 0x000fc600078e021c */
[----:B------:R0:W5:Y:S01]  /*1230*/  LDG.E.CONSTANT R121, [R68.64+0xa800] ;  /* 0x00a8000444797981 */ /* 0x000162000c1e9900 */
[C---:B------:R-:W-:Y:S02]  /*1240*/  IMAD R71, R97.reuse, 0x18800, R14 ;  /* 0x0001880061477824 */ /* 0x040fe400078e020e */
[----:B------:R-:W-:Y:S01]  /*1250*/  IMAD R125, R97, 0x18800, R18 ;  /* 0x00018800617d7824 */ /* 0x000fe200078e0212 */
[----:B------:R0:W5:Y:S01]  /*1260*/  LDG.E.CONSTANT R119, [R68.64+0xc400] ;  /* 0x00c4000444777981 */ /* 0x000162000c1e9900 */
[----:B------:R-:W-:-:S03]  /*1270*/  IMAD.WIDE R106, R107, R28, c[0x0][0x160] ;  /* 0x000058006b6a7625 */ /* 0x000fc600078e021c */
[----:B------:R0:W5:Y:S01]  /*1280*/  LDG.E.CONSTANT R117, [R68.64+0xe000] ;  /* 0x00e0000444757981 */ /* 0x000162000c1e9900 */
[C---:B-1----:R-:W-:Y:S02]  /*1290*/  IMAD R67, R97.reuse, 0x18800, R22 ;  /* 0x0001880061437824 */ /* 0x042fe400078e0216 */
[----:B------:R-:W-:Y:S01]  /*12a0*/  IMAD R105, R97, 0x18800, R8 ;  /* 0x0001880061697824 */ /* 0x000fe200078e0208 */
[----:B------:R1:W5:Y:S04]  /*12b0*/  LDG.E.CONSTANT R110, [R64.64] ;  /* 0x00000004406e7981 */ /* 0x000368000c1e9900 */
[----:B------:R1:W5:Y:S01]  /*12c0*/  LDG.E.CONSTANT R108, [R62.64] ;  /* 0x000000043e6c7981 */ /* 0x000362000c1e9900 */
[----:B0-----:R-:W-:-:S03]  /*12d0*/  IMAD.WIDE R68, R71, R28, c[0x0][0x160] ;  /* 0x0000580047447625 */ /* 0x001fc600078e021c */
[----:B------:R0:W5:Y:S01]  /*12e0*/  LDG.E.CONSTANT R107, [R106.64] ;  /* 0x000000046a6b7981 */ /* 0x000162000c1e9900 */
[----:B-1----:R-:W-:Y:S01]  /*12f0*/  IMAD.WIDE R64, R125, R28, c[0x0][0x160] ;  /* 0x000058007d407625 */ /* 0x002fe200078e021c */
[----:B------:R-:W-:-:S03]  /*1300*/  @!P0 LEA R125, R97, R3, 0x5 ;  /* 0x00000003617d8211 */ /* 0x000fc600078e28ff */
[----:B------:R-:W-:-:S04]  /*1310*/  IMAD.WIDE R62, R67, R28, c[0x0][0x160] ;  /* 0x00005800433e7625 */ /* 0x000fc800078e021c */
[C---:B------:R-:W-:Y:S01]  /*1320*/  IMAD R71, R97.reuse, 0x18800, R7 ;  /* 0x0001880061477824 */ /* 0x040fe200078e0207 */
[----:B0-----:R0:W5:Y:S01]  /*1330*/  LDG.E.CONSTANT R106, [R68.64] ;  /* 0x00000004446a7981 */ /* 0x001162000c1e9900 */
[----:B------:R-:W-:Y:S02]  /*1340*/  IMAD R67, R97, 0x18800, R26 ;  /* 0x0001880061437824 */ /* 0x000fe400078e021a */
[----:B------:R-:W-:-:S04]  /*1350*/  IMAD.WIDE R104, R105, R28, c[0x0][0x160] ;  /* 0x0000580069687625 */ /* 0x000fc800078e021c */
[-C--:B------:R-:W-:Y:S02]  /*1360*/  IMAD.WIDE R66, R67, R28.reuse, c[0x0][0x160] ;  /* 0x0000580043427625 */ /* 0x080fe400078e021c */
[----:B------:R1:W5:Y:S02]  /*1370*/  LDG.E.CONSTANT R105, [R104.64] ;  /* 0x0000000468697981 */ /* 0x000364000c1e9900 */
[-C--:B0-----:R-:W-:Y:S02]  /*1380*/  IMAD.WIDE R68, R71, R28.reuse, c[0x0][0x160] ;  /* 0x0000580047447625 */ /* 0x081fe400078e021c */
[----:B-1----:R0:W5:Y:S02]  /*1390*/  LDG.E.CONSTANT R104, [R64.64] ;  /* 0x0000000440687981 */ /* 0x002164000c1e9900 */
[C---:B0-----:R-:W-:Y:S02]  /*13a0*/  IMAD R65, R97.reuse, 0x18800, R11 ;  /* 0x0001880061417824 */ /* 0x041fe400078e020b */
[----:B------:R-:W-:Y:S01]  /*13b0*/  IMAD R64, R97, 0x18800, R15 ;  /* 0x0001880061407824 */ /* 0x000fe200078e020f */
[----:B--2---:R0:W-:Y:S04]  /*13c0*/  STS [R3.X4+0x6c80], R70 ;  /* 0x006c804603007388 */ /* 0x0041e80000004800 */
[----:B---3--:R1:W-:Y:S01]  /*13d0*/  STS [R3.X4+0x6200], R100 ;  /* 0x0062006403007388 */ /* 0x0083e20000004800 */
[----:B0-----:R-:W-:-:S03]  /*13e0*/  @!P0 IMAD.WIDE R70, R125, R28, c[0x0][0x168] ;  /* 0x00005a007d468625 */ /* 0x001fc600078e021c */
[----:B----4-:R0:W-:Y:S04]  /*13f0*/  STS [R3.X4+0x6580], R98 ;  /* 0x0065806203007388 */ /* 0x0101e80000004800 */
[----:B-1----:R1:W2:Y:S04]  /*1400*/  LDG.E.CONSTANT R100, [R66.64] ;  /* 0x0000000442647981 */ /* 0x0022a8000c1e9900 */
[----:B------:R3:W4:Y:S04]  /*1410*/  @!P0 LDG.E.CONSTANT R125, [R70.64+0xfc00] ;  /* 0x00fc0004467d8981 */ /* 0x000728000c1e9900 */
[----:B0-----:R0:W4:Y:S01]  /*1420*/  LDG.E.CONSTANT R98, [R68.64] ;  /* 0x0000000444627981 */ /* 0x001122000c1e9900 */
[----:B-1----:R-:W-:-:S03]  /*1430*/  IMAD R67, R97, 0x18800, R19 ;  /* 0x0001880061437824 */ /* 0x002fc600078e0213 */
[----:B-----5:R1:W-:Y:S01]  /*1440*/  STS [R3.X4+0x6900], R102 ;  /* 0x0069006603007388 */ /* 0x0203e20000004800 */
[C---:B---3--:R-:W-:Y:S02]  /*1450*/  IMAD R71, R97.reuse, 0x18800, R27 ;  /* 0x0001880061477824 */ /* 0x048fe400078e021b */
[----:B0-----:R-:W-:Y:S02]  /*1460*/  IMAD R69, R97, 0x18800, R23 ;  /* 0x0001880061457824 */ /* 0x001fe400078e0217 */
[-C--:B------:R-:W-:Y:S01]  /*1470*/  IMAD.WIDE R66, R67, R28.reuse, c[0x0][0x160] ;  /* 0x0000580043427625 */ /* 0x080fe200078e021c */
[----:B-1----:R0:W3:Y:S03]  /*1480*/  LDG.E.CONSTANT R102, [R62.64] ;  /* 0x000000043e667981 */ /* 0x0020e6000c1e9900 */
[-C--:B------:R-:W-:Y:S02]  /*1490*/  IMAD.WIDE R68, R69, R28.reuse, c[0x0][0x160] ;  /* 0x0000580045447625 */ /* 0x080fe400078e021c */
[----:B------:R1:W5:Y:S02]  /*14a0*/  LDG.E.CONSTANT R66, [R66.64] ;  /* 0x0000000442427981 */ /* 0x000364000c1e9900 */
[----:B------:R-:W-:-:S02]  /*14b0*/  IMAD.WIDE R70, R71, R28, c[0x0][0x160] ;  /* 0x0000580047467625 */ /* 0x000fc400078e021c */
[----:B------:R-:W5:Y:S02]  /*14c0*/  LDG.E.CONSTANT R68, [R68.64] ;  /* 0x0000000444447981 */ /* 0x000f64000c1e9900 */
[-C--:B0-----:R-:W-:Y:S02]  /*14d0*/  IMAD.WIDE R62, R65, R28.reuse, c[0x0][0x160] ;  /* 0x00005800413e7625 */ /* 0x081fe400078e021c */
[----:B------:R-:W5:Y:S02]  /*14e0*/  LDG.E.CONSTANT R70, [R70.64] ;  /* 0x0000000446467981 */ /* 0x000f64000c1e9900 */
[----:B------:R-:W-:Y:S02]  /*14f0*/  IMAD.WIDE R64, R64, R28, c[0x0][0x160] ;  /* 0x0000580040407625 */ /* 0x000fe400078e021c */
[----:B------:R0:W5:Y:S04]  /*1500*/  LDG.E.CONSTANT R62, [R62.64] ;  /* 0x000000043e3e7981 */ /* 0x000168000c1e9900 */
[----:B------:R0:W5:Y:S04]  /*1510*/  LDG.E.CONSTANT R64, [R64.64] ;  /* 0x0000000440407981 */ /* 0x000168000c1e9900 */
[----:B------:R-:W-:Y:S04]  /*1520*/  STS [R3.X4+0x7000], R96 ;  /* 0x0070006003007388 */ /* 0x000fe80000004800 */
[----:B------:R-:W-:Y:S04]  /*1530*/  STS [R3.X4], R115 ;  /* 0x0000007303007388 */ /* 0x000fe80000004800 */
[----:B------:R-:W-:Y:S04]  /*1540*/  STS [R3.X4+0x1880], R113 ;  /* 0x0018807103007388 */ /* 0x000fe80000004800 */
        /* <DEDUP_REMOVED lines=21> */
[----:B------:R-:W-:Y:S01]  /*16a0*/  STS [R3.X4+0x3f00], R104 ;  /* 0x003f006803007388 */ /* 0x000fe20000004800 */
[----:B------:R-:W-:-:S02]  /*16b0*/  IADD3 R97, R97, 0x1, RZ ;  /* 0x0000000161617810 */ /* 0x000fc40007ffe0ff */
[----:B0-----:R-:W-:Y:S02]  /*16c0*/  LEA R63, R0, 0x6200, 0x9 ;  /* 0x00006200003f7811 */ /* 0x001fe400078e48ff */
[----:B------:R-:W-:Y:S02]  /*16d0*/  ISETP.GE.U32.AND P1, PT, R97, 0x8, PT ;  /* 0x000000086100780c */ /* 0x000fe40003f26070 */
[----:B------:R-:W-:Y:S02]  /*16e0*/  LEA R65, R95, 0x188, 0x2 ;  /* 0x000001885f417811 */ /* 0x000fe400078e10ff */
[----:B-1----:R-:W-:Y:S02]  /*16f0*/  MOV R67, 0x100 ;  /* 0x0000010000437802 */ /* 0x002fe40000000f00 */
[----:B------:R-:W-:Y:S01]  /*1700*/  IADD3 R63, R63, 0x100, RZ ;  /* 0x000001003f3f7810 */ /* 0x000fe20007ffe0ff */
[----:B--2---:R-:W-:Y:S04]  /*1710*/  STS [R3.X4+0x4600], R100 ;  /* 0x0046006403007388 */ /* 0x004fe80000004800 */
[----:B----4-:R-:W-:Y:S04]  /*1720*/  @!P0 STS [R3.X4+0x8180], R125 ;  /* 0x0081807d03008388 */ /* 0x010fe80000004800 */
[----:B------:R-:W-:Y:S04]  /*1730*/  STS [R3.X4+0x4d00], R98 ;  /* 0x004d006203007388 */ /* 0x000fe80000004800 */
[----:B---3--:R-:W-:Y:S04]  /*1740*/  STS [R3.X4+0x4280], R102 ;  /* 0x0042806603007388 */ /* 0x008fe80000004800 */
[----:B-----5:R-:W-:Y:S04]  /*1750*/  STS [R3.X4+0x5780], R66 ;  /* 0x0057804203007388 */ /* 0x020fe80000004800 */
[----:B------:R-:W-:Y:S04]  /*1760*/  STS [R3.X4+0x5b00], R68 ;  /* 0x005b004403007388 */ /* 0x000fe80000004800 */
[----:B------:R-:W-:Y:S04]  /*1770*/  STS [R3.X4+0x5e80], R70 ;  /* 0x005e804603007388 */ /* 0x000fe80000004800 */
[----:B------:R-:W-:Y:S04]  /*1780*/  STS [R3.X4+0x5080], R62 ;  /* 0x0050803e03007388 */ /* 0x000fe80000004800 */
[----:B------:R-:W-:Y:S04]  /*1790*/  STS [R3.X4+0x5400], R64 ;  /* 0x0054004003007388 */ /* 0x000fe80000004800 */
[----:B------:R-:W-:Y:S06]  /*17a0*/  BAR.SYNC 0x0 ;  /* 0x0000000000007b1d */ /* 0x000fec0000000000 */
.L_x_0:
[----:B------:R-:W-:Y:S01]  /*17b0*/  LDS R62, [R63+-0x100] ;  /* 0xffff00003f3e7984 */ /* 0x000fe20000000800 */
[----:B------:R-:W-:-:S03]  /*17c0*/  IADD3 R67, R67, 0x4, RZ ;  /* 0x0000000443437810 */ /* 0x000fc60007ffe0ff */
[----:B------:R-:W0:Y:S01]  /*17d0*/  LDS R69, [R65+-0x188] ;  /* 0xfffe780041457984 */ /* 0x000e220000000800 */
[----:B------:R-:W-:-:S03]  /*17e0*/  ISETP.NE.AND P0, PT, R67, 0x180, PT ;  /* 0x000001804300780c */ /* 0x000fc60003f05270 */
[----:B------:R-:W1:Y:S04]  /*17f0*/  LDS R64, [R65+-0x150] ;  /* 0xfffeb00041407984 */ /* 0x000e680000000800 */
[----:B------:R-:W2:Y:S04]  /*1800*/  LDS R71, [R65+-0x118] ;  /* 0xfffee80041477984 */ /* 0x000ea80000000800 */
[----:B------:R-:W3:Y:S04]  /*1810*/  LDS R66, [R65+-0xe0] ;  /* 0xffff200041427984 */ /* 0x000ee80000000800 */
[----:B------:R-:W4:Y:S04]  /*1820*/  LDS R99, [R65+-0xa8] ;  /* 0xffff580041637984 */ /* 0x000f280000000800 */
[----:B------:R-:W5:Y:S04]  /*1830*/  LDS R68, [R65+-0x70] ;  /* 0xffff900041447984 */ /* 0x000f680000000800 */
[----:B------:R-:W5:Y:S04]  /*1840*/  LDS R101, [R65+-0x38] ;  /* 0xffffc80041657984 */ /* 0x000f680000000800 */
[----:B------:R-:W5:Y:S04]  /*1850*/  LDS R70, [R65] ;  /* 0x0000000041467984 */ /* 0x000f680000000800 */
[----:B------:R-:W5:Y:S04]  /*1860*/  LDS R103, [R65+0x38] ;  /* 0x0000380041677984 */ /* 0x000f680000000800 */
[----:B------:R-:W5:Y:S04]  /*1870*/  LDS R96, [R65+0x70] ;  /* 0x0000700041607984 */ /* 0x000f680000000800 */
[----:B------:R-:W5:Y:S01]  /*1880*/  LDS R105, [R65+0xa8] ;  /* 0x0000a80041697984 */ /* 0x000f620000000800 */
[----:B0-----:R-:W-:-:S03]  /*1890*/  FFMA R94, R62, R69, R94 ;  /* 0x000000453e5e7223 */ /* 0x001fc6000000005e */
[----:B------:R-:W0:Y:S01]  /*18a0*/  LDS R98, [R65+0xe0] ;  /* 0x0000e00041627984 */ /* 0x000e220000000800 */
[----:B-1----:R-:W-:-:S03]  /*18b0*/  FFMA R93, R62, R64, R93 ;  /* 0x000000403e5d7223 */ /* 0x002fc6000000005d */
[----:B------:R-:W1:Y:S01]  /*18c0*/  LDS R107, [R65+0x118] ;  /* 0x00011800416b7984 */ /* 0x000e620000000800 */
[----:B--2---:R-:W-:-:S03]  /*18d0*/  FFMA R92, R62, R71, R92 ;  /* 0x000000473e5c7223 */ /* 0x004fc6000000005c */
[----:B------:R2:W1:Y:S01]  /*18e0*/  LDS R100, [R65+0x150] ;  /* 0x0001500041647984 */ /* 0x0004620000000800 */
[----:B---3--:R-:W-:-:S03]  /*18f0*/  FFMA R91, R62, R66, R91 ;  /* 0x000000423e5b7223 */ /* 0x008fc6000000005b */
[----:B------:R-:W3:Y:S01]  /*1900*/  LDS R102, [R63+-0x80] ;  /* 0xffff80003f667984 */ /* 0x000ee20000000800 */
[----:B----4-:R-:W-:-:S03]  /*1910*/  FFMA R90, R62, R99, R90 ;  /* 0x000000633e5a7223 */ /* 0x010fc6000000005a */
[----:B------:R-:W4:Y:S01]  /*1920*/  LDS R104, [R63] ;  /* 0x000000003f687984 */ /* 0x000f220000000800 */
[C---:B-----5:R-:W-:Y:S01]  /*1930*/  FFMA R89, R62.reuse, R68, R89 ;  /* 0x000000443e597223 */ /* 0x060fe20000000059 */
[----:B--2---:R-:W-:Y:S02]  /*1940*/  IADD3 R65, R65, 0x310, RZ ;  /* 0x0000031041417810 */ /* 0x004fe40007ffe0ff */
[----:B------:R2:W5:Y:S01]  /*1950*/  LDS R106, [R63+0x80] ;  /* 0x000080003f6a7984 */ /* 0x0005620000000800 */
[C---:B------:R-:W-:Y:S02]  /*1960*/  FFMA R88, R62.reuse, R101, R88 ;  /* 0x000000653e587223 */ /* 0x040fe40000000058 */
[C---:B------:R-:W-:Y:S02]  /*1970*/  FFMA R87, R62.reuse, R70, R87 ;  /* 0x000000463e577223 */ /* 0x040fe40000000057 */
[C---:B------:R-:W-:Y:S01]  /*1980*/  FFMA R86, R62.reuse, R103, R86 ;  /* 0x000000673e567223 */ /* 0x040fe20000000056 */
[----:B--2---:R-:W-:Y:S01]  /*1990*/  IADD3 R63, R63, 0x4, RZ ;  /* 0x000000043f3f7810 */ /* 0x004fe20007ffe0ff */
[----:B------:R-:W-:-:S02]  /*19a0*/  FFMA R85, R62, R96, R85 ;  /* 0x000000603e557223 */ /* 0x000fc40000000055 */
[C---:B------:R-:W-:Y:S02]  /*19b0*/  FFMA R84, R62.reuse, R105, R84 ;  /* 0x000000693e547223 */ /* 0x040fe40000000054 */
[C---:B0-----:R-:W-:Y:S02]  /*19c0*/  FFMA R83, R62.reuse, R98, R83 ;  /* 0x000000623e537223 */ /* 0x041fe40000000053 */
[C---:B-1----:R-:W-:Y:S02]  /*19d0*/  FFMA R82, R62.reuse, R107, R82 ;  /* 0x0000006b3e527223 */ /* 0x042fe40000000052 */
[----:B------:R-:W-:Y:S02]  /*19e0*/  FFMA R81, R62, R100, R81 ;  /* 0x000000643e517223 */ /* 0x000fe40000000051 */
[-C--:B---3--:R-:W-:Y:S02]  /*19f0*/  FFMA R80, R69, R102.reuse, R80 ;  /* 0x0000006645507223 */ /* 0x088fe40000000050 */
[----:B------:R-:W-:-:S02]  /*1a00*/  FFMA R79, R64, R102, R79 ;  /* 0x00000066404f7223 */ /* 0x000fc4000000004f */
[-C--:B------:R-:W-:Y:S02]  /*1a10*/  FFMA R78, R71, R102.reuse, R78 ;  /* 0x00000066474e7223 */ /* 0x080fe4000000004e */
[-C--:B------:R-:W-:Y:S02]  /*1a20*/  FFMA R77, R66, R102.reuse, R77 ;  /* 0x00000066424d7223 */ /* 0x080fe4000000004d */
[-C--:B------:R-:W-:Y:S02]  /*1a30*/  FFMA R76, R99, R102.reuse, R76 ;  /* 0x00000066634c7223 */ /* 0x080fe4000000004c */
[-C--:B------:R-:W-:Y:S02]  /*1a40*/  FFMA R75, R68, R102.reuse, R75 ;  /* 0x00000066444b7223 */ /* 0x080fe4000000004b */
[-C--:B------:R-:W-:Y:S02]  /*1a50*/  FFMA R74, R101, R102.reuse, R74 ;  /* 0x00000066654a7223 */ /* 0x080fe4000000004a */
[----:B------:R-:W-:-:S02]  /*1a60*/  FFMA R73, R70, R102, R73 ;  /* 0x0000006646497223 */ /* 0x000fc40000000049 */
[-C--:B------:R-:W-:Y:S02]  /*1a70*/  FFMA R72, R103, R102.reuse, R72 ;  /* 0x0000006667487223 */ /* 0x080fe40000000048 */
[-C--:B------:R-:W-:Y:S02]  /*1a80*/  FFMA R61, R96, R102.reuse, R61 ;  /* 0x00000066603d7223 */ /* 0x080fe4000000003d */
[-C--:B------:R-:W-:Y:S02]  /*1a90*/  FFMA R60, R105, R102.reuse, R60 ;  /* 0x00000066693c7223 */ /* 0x080fe4000000003c */
[-C--:B------:R-:W-:Y:S02]  /*1aa0*/  FFMA R59, R98, R102.reuse, R59 ;  /* 0x00000066623b7223 */ /* 0x080fe4000000003b */
[-C--:B------:R-:W-:Y:S02]  /*1ab0*/  FFMA R58, R107, R102.reuse, R58 ;  /* 0x000000666b3a7223 */ /* 0x080fe4000000003a */
[----:B------:R-:W-:-:S02]  /*1ac0*/  FFMA R57, R100, R102, R57 ;  /* 0x0000006664397223 */ /* 0x000fc40000000039 */
[-C--:B----4-:R-:W-:Y:S02]  /*1ad0*/  FFMA R56, R69, R104.reuse, R56 ;  /* 0x0000006845387223 */ /* 0x090fe40000000038 */
        /* <DEDUP_REMOVED lines=12> */
[----:B------:R-:W-:Y:S02]  /*1ba0*/  FFMA R43, R100, R104, R43 ;  /* 0x00000068642b7223 */ /* 0x000fe4000000002b */
[-C--:B-----5:R-:W-:Y:S02]  /*1bb0*/  FFMA R42, R69, R106.reuse, R42 ;  /* 0x0000006a452a7223 */ /* 0x0a0fe4000000002a */
        /* <DEDUP_REMOVED lines=12> */
[----:B------:R-:W-:Y:S01]  /*1c80*/  FFMA R29, R100, R106, R29 ;  /* 0x0000006a641d7223 */ /* 0x000fe2000000001d */
[----:B------:R-:W-:Y:S05]  /*1c90*/  @P0 BRA `(.L_x_0) ;  /* 0xfffffb1000000947 */ /* 0x000fea000383ffff */
[----:B------:R-:W-:Y:S05]  /*1ca0*/  @!P1 BRA `(.L_x_1) ;  /* 0xfffff21000009947 */ /* 0x000fea000383ffff */
[----:B------:R-:W0:Y:S01]  /*1cb0*/  S2R R2, SR_CTAID.X ;  /* 0x0000000000027919 */ /* 0x000e220000002500 */
[----:B------:R-:W-:Y:S01]  /*1cc0*/  IMAD R0, R0, 0x3100, R95 ;  /* 0x0000310000007824 */ /* 0x000fe200078e025f */
[----:B0-----:R-:W-:Y:S02]  /*1cd0*/  SHF.R.S32.HI R5, RZ, 0x1, R2 ;  /* 0x00000001ff057819 */ /* 0x001fe40000011402 */
[----:B------:R-:W-:-:S03]  /*1ce0*/  LOP3.LUT R3, R2, 0x1, RZ, 0xc0, !PT ;  /* 0x0000000102037812 */ /* 0x000fc600078ec0ff */
[----:B------:R-:W-:-:S04]  /*1cf0*/  IMAD R0, R5, 0x188, R0 ;  /* 0x0000018805007824 */ /* 0x000fc800078e0200 */
[----:B------:R-:W-:-:S04]  /*1d00*/  IMAD R3, R3, 0x1c, R0 ;  /* 0x0000001c03037824 */ /* 0x000fc800078e0200 */
[----:B------:R-:W-:-:S05]  /*1d10*/  IMAD.WIDE R2, R3, R28, c[0x0][0x170] ;  /* 0x00005c0003027625 */ /* 0x000fca00078e021c */
[----:B------:R-:W-:Y:S04]  /*1d20*/  STG.E [R2.64], R94 ;  /* 0x0000005e02007986 */ /* 0x000fe8000c101904 */
[----:B------:R-:W-:Y:S04]  /*1d30*/  STG.E [R2.64+0x38], R93 ;  /* 0x0000385d02007986 */ /* 0x000fe8000c101904 */
        /* <DEDUP_REMOVED lines=53> */
[----:B------:R-:W-:Y:S01]  /*2090*/  STG.E [R2.64+0x9878], R29 ;  /* 0x0098781d02007986 */ /* 0x000fe2000c101904 */
[----:B------:R-:W-:Y:S05]  /*20a0*/  EXIT ;  /* 0x000000000000794d */ /* 0x000fea0003800000 */
.L_x_2:
[----:B------:R-:W-:-:S00]  /*20b0*/  BRA `(.L_x_2) ;  /* 0xfffffff000007947 */ /* 0x000fc0000383ffff */
[----:B------:R-:W-:-:S00]  /*20c0*/  NOP ;  /* 0x0000000000007918 */ /* 0x000fc00000000000 */
        /* <DEDUP_REMOVED lines=11> */
.L_x_3:


//--------------------- .nv.shared.candidate1     --------------------------
	.section	.nv.shared.candidate1,"aw",@nobits
	.align	4
.nv.shared.candidate1:
	.zero		33280
